	.headerflags	@"EF_CUDA_TEXMODE_UNIFIED EF_CUDA_64BIT_ADDRESS EF_CUDA_ACCELERATORS EF_CUDA_SM90 EF_CUDA_VIRTUAL_SM(EF_CUDA_SM90)"
	.elftype	@"ET_EXEC"


//--------------------- .nv.info                  --------------------------
	.section	.nv.info,"",@"SHT_CUDA_INFO"
	.align	4


	//----- nvinfo : EIATTR_REGCOUNT
	.align		4
        /*0000*/ 	.byte	0x04, 0x2f
        /*0002*/ 	.short	(.L_1 - .L_0)
	.align		4
.L_0:
        /*0004*/ 	.word	index@(triton_poi_fused_convolution_div_max_pool2d_with_indices_relu_sub_13)
        /*0008*/ 	.word	0x0000001e


	//----- nvinfo : EIATTR_MIN_STACK_SIZE
	.align		4
.L_1:
        /*000c*/ 	.byte	0x04, 0x12
        /*000e*/ 	.short	(.L_3 - .L_2)
	.align		4
.L_2:
        /*0010*/ 	.word	index@(triton_poi_fused_convolution_div_max_pool2d_with_indices_relu_sub_13)
        /*0014*/ 	.word	0x00000000


	//----- nvinfo : EIATTR_FRAME_SIZE
	.align		4
.L_3:
        /*0018*/ 	.byte	0x04, 0x11
        /*001a*/ 	.short	(.L_5 - .L_4)
	.align		4
.L_4:
        /*001c*/ 	.word	index@(triton_poi_fused_convolution_div_max_pool2d_with_indices_relu_sub_13)
        /*0020*/ 	.word	0x00000000


	//----- nvinfo : EIATTR_MIN_STACK_SIZE
	.align		4
.L_5:
        /*0024*/ 	.byte	0x04, 0x12
        /*0026*/ 	.short	(.L_7 - .L_6)
	.align		4
.L_6:
        /*0028*/ 	.word	index@(triton_poi_fused_convolution_div_max_pool2d_with_indices_relu_sub_13)
        /*002c*/ 	.word	0x00000000
.L_7:


//--------------------- .nv.info.triton_poi_fused_convolution_div_max_pool2d_with_indices_relu_sub_13 --------------------------
	.section	.nv.info.triton_poi_fused_convolution_div_max_pool2d_with_indices_relu_sub_13,"",@"SHT_CUDA_INFO"
	.sectionflags	@""
	.align	4


	//----- nvinfo : EIATTR_CUDA_API_VERSION
	.align		4
        /*0000*/ 	.byte	0x04, 0x37
        /*0002*/ 	.short	(.L_9 - .L_8)
.L_8:
        /*0004*/ 	.word	0x0000007c


	//----- nvinfo : EIATTR_KPARAM_INFO
	.align		4
.L_9:
        /*0008*/ 	.byte	0x04, 0x17
        /*000a*/ 	.short	(.L_11 - .L_10)
.L_10:
        /*000c*/ 	.word	0x00000000
        /*0010*/ 	.short	0x0004
        /*0012*/ 	.short	0x001c
        /*0014*/ 	.byte	0x00, 0xf0, 0x11, 0x00


	//----- nvinfo : EIATTR_KPARAM_INFO
	.align		4
.L_11:
        /*0018*/ 	.byte	0x04, 0x17
        /*001a*/ 	.short	(.L_13 - .L_12)
.L_12:
        /*001c*/ 	.word	0x00000000
        /*0020*/ 	.short	0x0003
        /*0022*/ 	.short	0x0018
        /*0024*/ 	.byte	0x00, 0xf0, 0x11, 0x00


	//----- nvinfo : EIATTR_KPARAM_INFO
	.align		4
.L_13:
        /*0028*/ 	.byte	0x04, 0x17
        /*002a*/ 	.short	(.L_15 - .L_14)
.L_14:
        /*002c*/ 	.word	0x00000000
        /*0030*/ 	.short	0x0002
        /*0032*/ 	.short	0x0010
        /*0034*/ 	.byte	0x00, 0xf4, 0x21, 0x00


	//----- nvinfo : EIATTR_KPARAM_INFO
	.align		4
.L_15:
        /*0038*/ 	.byte	0x04, 0x17
        /*003a*/ 	.short	(.L_17 - .L_16)
.L_16:
        /*003c*/ 	.word	0x00000000
        /*0040*/ 	.short	0x0001
        /*0042*/ 	.short	0x0008
        /*0044*/ 	.byte	0x00, 0xf4, 0x21, 0x00


	//----- nvinfo : EIATTR_KPARAM_INFO
	.align		4
.L_17:
        /*0048*/ 	.byte	0x04, 0x17
        /*004a*/ 	.short	(.L_19 - .L_18)
.L_18:
        /*004c*/ 	.word	0x00000000
        /*0050*/ 	.short	0x0000
        /*0052*/ 	.short	0x0000
        /*0054*/ 	.byte	0x00, 0xf4, 0x21, 0x00


	//----- nvinfo : EIATTR_SPARSE_MMA_MASK
	.align		4
.L_19:
        /*0058*/ 	.byte	0x03, 0x50
        /*005a*/ 	.short	0x0000


	//----- nvinfo : EIATTR_MAXREG_COUNT
	.align		4
        /*005c*/ 	.byte	0x03, 0x1b
        /*005e*/ 	.short	0x00ff


	//----- nvinfo : EIATTR_EXIT_INSTR_OFFSETS
	.align		4
        /*0060*/ 	.byte	0x04, 0x1c
        /*0062*/ 	.short	(.L_21 - .L_20)


	//   ....[0]....
.L_20:
        /*0064*/ 	.word	0x000006a0


	//   ....[1]....
        /*0068*/ 	.word	0x000006c0


	//----- nvinfo : EIATTR_REQNTID
	.align		4
.L_21:
        /*006c*/ 	.byte	0x04, 0x10
        /*006e*/ 	.short	(.L_23 - .L_22)
.L_22:
        /*0070*/ 	.word	0x00000080
        /*0074*/ 	.word	0x00000001
        /*0078*/ 	.word	0x00000001


	//----- nvinfo : EIATTR_CBANK_PARAM_SIZE
	.align		4
.L_23:
        /*007c*/ 	.byte	0x03, 0x19
        /*007e*/ 	.short	0x0020


	//----- nvinfo : EIATTR_PARAM_CBANK
	.align		4
        /*0080*/ 	.byte	0x04, 0x0a
        /*0082*/ 	.short	(.L_25 - .L_24)
	.align		4
.L_24:
        /*0084*/ 	.word	index@(.nv.constant0.triton_poi_fused_convolution_div_max_pool2d_with_indices_relu_sub_13)
        /*0088*/ 	.short	0x0210
        /*008a*/ 	.short	0x0020


	//----- nvinfo : EIATTR_SW_WAR
	.align		4
.L_25:
        /*008c*/ 	.byte	0x04, 0x36
        /*008e*/ 	.short	(.L_27 - .L_26)
.L_26:
        /*0090*/ 	.word	0x00000008
.L_27:


//--------------------- .nv.callgraph             --------------------------
	.section	.nv.callgraph,"",@"SHT_CUDA_CALLGRAPH"
	.align	4
	.sectionentsize	8
	.align		4
        /*0000*/ 	.word	0x00000000
	.align		4
        /*0004*/ 	.word	0xffffffff
	.align		4
        /*0008*/ 	.word	0x00000000
	.align		4
        /*000c*/ 	.word	0xfffffffe
	.align		4
        /*0010*/ 	.word	0x00000000
	.align		4
        /*0014*/ 	.word	0xfffffffd
	.align		4
        /*0018*/ 	.word	0x00000000
	.align		4
        /*001c*/ 	.word	0xfffffffc


//--------------------- .text.triton_poi_fused_convolution_div_max_pool2d_with_indices_relu_sub_13 --------------------------
	.section	.text.triton_poi_fused_convolution_div_max_pool2d_with_indices_relu_sub_13,"ax",@progbits
	.sectionflags	@"SHF_BARRIERS=1"
	.align	128
        .global         triton_poi_fused_convolution_div_max_pool2d_with_indices_relu_sub_13
        .type           triton_poi_fused_convolution_div_max_pool2d_with_indices_relu_sub_13,@function
        .size           triton_poi_fused_convolution_div_max_pool2d_with_indices_relu_sub_13,(.L_x_1 - triton_poi_fused_convolution_div_max_pool2d_with_indices_relu_sub_13)
        .other          triton_poi_fused_convolution_div_max_pool2d_with_indices_relu_sub_13,@"STO_CUDA_ENTRY STV_DEFAULT"
triton_poi_fused_convolution_div_max_pool2d_with_indices_relu_sub_13:
.text.triton_poi_fused_convolution_div_max_pool2d_with_indices_relu_sub_13:
[----:B------:R-:W0:Y:S01]  /*0000*/  LDC R1, c[0x0][0x28] ;  /* 0x00000a00ff017b82 */ /* 0x000e220000000800 */
[----:B------:R-:W1:Y:S07]  /*0010*/  S2R R3, SR_CTAID.Z ;  /* 0x0000000000037919 */ /* 0x000e6e0000002700 */
[----:B------:R-:W1:Y:S01]  /*0020*/  S2UR UR4, SR_CTAID.Y ;  /* 0x00000000000479c3 */ /* 0x000e620000002600 */
[----:B------:R-:W-:Y:S01]  /*0030*/  CS2R R16, SRZ ;  /* 0x0000000000107805 */ /* 0x000fe2000001ff00 */
[----:B------:R-:W-:Y:S01]  /*0040*/  ULDC.64 UR6, c[0x0][0x208] ;  /* 0x0000820000067ab9 */ /* 0x000fe20000000a00 */
[----:B------:R-:W2:Y:S01]  /*0050*/  S2R R19, SR_TID.X ;  /* 0x0000000000137919 */ /* 0x000ea20000002100 */
[----:B------:R-:W3:Y:S04]  /*0060*/  S2R R2, SR_CTAID.X ;  /* 0x0000000000027919 */ /* 0x000ee80000002500 */
[----:B------:R-:W1:Y:S08]  /*0070*/  LDC R0, c[0x0][0x10] ;  /* 0x00000400ff007b82 */ /* 0x000e700000000800 */
[----:B------:R-:W4:Y:S01]  /*0080*/  LDC.64 R14, c[0x0][0x210] ;  /* 0x00008400ff0e7b82 */ /* 0x000f220000000a00 */
[----:B-1----:R-:W-:-:S04]  /*0090*/  IMAD R3, R3, R0, UR4 ;  /* 0x0000000403037e24 */ /* 0x002fc8000f8e0200 */
[----:B------:R-:W-:Y:S01]  /*00a0*/  IMAD.SHL.U32 R0, R3, 0x400, RZ ;  /* 0x0000040003007824 */ /* 0x000fe200078e00ff */
[----:B---3--:R-:W-:-:S04]  /*00b0*/  ISETP.GE.AND P0, PT, R2, 0x9, PT ;  /* 0x000000090200780c */ /* 0x008fc80003f06270 */
[----:B--2---:R-:W-:-:S04]  /*00c0*/  LOP3.LUT R9, R0, 0x7f, R19, 0xf8, !PT ;  /* 0x0000007f00097812 */ /* 0x004fc800078ef813 */
[C---:B------:R-:W-:Y:S01]  /*00d0*/  LOP3.LUT R5, R9.reuse, 0x80, RZ, 0xfc, !PT ;  /* 0x0000008009057812 */ /* 0x040fe200078efcff */
[C-C-:B------:R-:W-:Y:S01]  /*00e0*/  IMAD R13, R9.reuse, 0x9, R2.reuse ;  /* 0x00000009090d7824 */ /* 0x140fe200078e0202 */
[----:B------:R-:W-:Y:S02]  /*00f0*/  ISETP.LT.AND P5, PT, R9, 0x10000, !P0 ;  /* 0x000100000900780c */ /* 0x000fe400047a1270 */
[C---:B------:R-:W-:Y:S01]  /*0100*/  ISETP.LT.AND P6, PT, R5.reuse, 0x10000, !P0 ;  /* 0x000100000500780c */ /* 0x040fe200047c1270 */
[----:B------:R-:W-:Y:S01]  /*0110*/  IMAD R7, R5, 0x9, R2 ;  /* 0x0000000905077824 */ /* 0x000fe200078e0202 */
[C---:B------:R-:W-:Y:S02]  /*0120*/  LOP3.LUT R4, R9.reuse, 0x200, RZ, 0xfc, !PT ;  /* 0x0000020009047812 */ /* 0x040fe400078efcff */
[----:B------:R-:W-:Y:S02]  /*0130*/  LOP3.LUT R6, R9, 0x280, RZ, 0xfc, !PT ;  /* 0x0000028009067812 */ /* 0x000fe400078efcff */
[----:B------:R-:W-:Y:S01]  /*0140*/  ISETP.LT.AND P4, PT, R4, 0x10000, !P0 ;  /* 0x000100000400780c */ /* 0x000fe20004781270 */
[----:B----4-:R-:W-:Y:S01]  /*0150*/  IMAD.WIDE R4, R13, 0x4, R14 ;  /* 0x000000040d047825 */ /* 0x010fe200078e020e */
[----:B------:R-:W-:-:S02]  /*0160*/  ISETP.LT.AND P3, PT, R6, 0x10000, !P0 ;  /* 0x000100000600780c */ /* 0x000fc40004761270 */
[----:B------:R-:W-:Y:S01]  /*0170*/  LOP3.LUT R8, R9, 0x300, RZ, 0xfc, !PT ;  /* 0x0000030009087812 */ /* 0x000fe200078efcff */
[----:B------:R-:W-:Y:S01]  /*0180*/  IMAD.WIDE R6, R7, 0x4, R14 ;  /* 0x0000000407067825 */ /* 0x000fe200078e020e */
[C---:B------:R-:W-:Y:S01]  /*0190*/  LOP3.LUT R10, R9.reuse, 0x380, RZ, 0xfc, !PT ;  /* 0x00000380090a7812 */ /* 0x040fe200078efcff */
[----:B------:R-:W2:Y:S01]  /*01a0*/  @P5 LDG.E.EL R16, desc[UR6][R4.64] ;  /* 0x0000000604105981 */ /* 0x000ea2000c2e1900 */
[C---:B------:R-:W-:Y:S02]  /*01b0*/  LOP3.LUT R11, R9.reuse, 0x100, RZ, 0xfc, !PT ;  /* 0x00000100090b7812 */ /* 0x040fe400078efcff */
[----:B------:R-:W-:Y:S01]  /*01c0*/  LOP3.LUT R9, R9, 0x180, RZ, 0xfc, !PT ;  /* 0x0000018009097812 */ /* 0x000fe200078efcff */
[----:B------:R1:W3:Y:S01]  /*01d0*/  @P6 LDG.E.EL R17, desc[UR6][R6.64] ;  /* 0x0000000606116981 */ /* 0x0002e2000c2e1900 */
[----:B------:R-:W-:Y:S02]  /*01e0*/  ISETP.LT.AND P5, PT, R11, 0x10000, !P0 ;  /* 0x000100000b00780c */ /* 0x000fe400047a1270 */
[----:B------:R-:W-:Y:S01]  /*01f0*/  ISETP.LT.AND P6, PT, R9, 0x10000, !P0 ;  /* 0x000100000900780c */ /* 0x000fe200047c1270 */
[--C-:B------:R-:W-:Y:S01]  /*0200*/  IMAD R11, R11, 0x9, R2.reuse ;  /* 0x000000090b0b7824 */ /* 0x100fe200078e0202 */
[----:B------:R-:W-:Y:S01]  /*0210*/  ISETP.LT.AND P2, PT, R8, 0x10000, !P0 ;  /* 0x000100000800780c */ /* 0x000fe20004741270 */
[----:B------:R-:W-:Y:S01]  /*0220*/  IMAD R9, R9, 0x9, R2 ;  /* 0x0000000909097824 */ /* 0x000fe200078e0202 */
[----:B------:R-:W-:Y:S01]  /*0230*/  ISETP.LT.AND P1, PT, R10, 0x10000, !P0 ;  /* 0x000100000a00780c */ /* 0x000fe20004721270 */
[----:B------:R-:W-:-:S02]  /*0240*/  IMAD.MOV.U32 R18, RZ, RZ, RZ ;  /* 0x000000ffff127224 */ /* 0x000fc400078e00ff */
[----:B------:R-:W-:Y:S02]  /*0250*/  IMAD.MOV.U32 R20, RZ, RZ, RZ ;  /* 0x000000ffff147224 */ /* 0x000fe400078e00ff */
[----:B-1----:R-:W-:-:S04]  /*0260*/  IMAD.WIDE R6, R11, 0x4, R14 ;  /* 0x000000040b067825 */ /* 0x002fc800078e020e */
[----:B------:R-:W-:Y:S01]  /*0270*/  IMAD.WIDE R8, R9, 0x4, R14 ;  /* 0x0000000409087825 */ /* 0x000fe200078e020e */
[----:B------:R-:W4:Y:S04]  /*0280*/  @P5 LDG.E.EL R18, desc[UR6][R6.64] ;  /* 0x0000000606125981 */ /* 0x000f28000c2e1900 */
[----:B------:R-:W5:Y:S01]  /*0290*/  @P6 LDG.E.EL R20, desc[UR6][R8.64] ;  /* 0x0000000608146981 */ /* 0x000f62000c2e1900 */
[C---:B------:R-:W-:Y:S02]  /*02a0*/  VIADD R21, R13.reuse, 0x1200 ;  /* 0x000012000d157836 */ /* 0x040fe40000000000 */
[C---:B------:R-:W-:Y:S02]  /*02b0*/  VIADD R23, R13.reuse, 0x1680 ;  /* 0x000016800d177836 */ /* 0x040fe40000000000 */
[----:B------:R-:W-:-:S02]  /*02c0*/  VIADD R25, R13, 0x1b00 ;  /* 0x00001b000d197836 */ /* 0x000fc40000000000 */
[----:B------:R-:W-:Y:S02]  /*02d0*/  VIADD R27, R13, 0x1f80 ;  /* 0x00001f800d1b7836 */ /* 0x000fe40000000000 */
[----:B------:R-:W-:-:S04]  /*02e0*/  IMAD.WIDE R4, R21, 0x4, R14 ;  /* 0x0000000415047825 */ /* 0x000fc800078e020e */
[----:B------:R-:W-:Y:S01]  /*02f0*/  IMAD.WIDE R10, R23, 0x4, R14 ;  /* 0x00000004170a7825 */ /* 0x000fe200078e020e */
[----:B------:R-:W-:-:S03]  /*0300*/  CS2R R22, SRZ ;  /* 0x0000000000167805 */ /* 0x000fc6000001ff00 */
[----:B------:R-:W-:-:S03]  /*0310*/  IMAD.WIDE R12, R25, 0x4, R14 ;  /* 0x00000004190c7825 */ /* 0x000fc600078e020e */
[----:B------:R-:W5:Y:S01]  /*0320*/  @P3 LDG.E.EL R22, desc[UR6][R10.64] ;  /* 0x000000060a163981 */ /* 0x000f62000c2e1900 */
[----:B------:R-:W-:Y:S02]  /*0330*/  IMAD.MOV.U32 R21, RZ, RZ, RZ ;  /* 0x000000ffff157224 */ /* 0x000fe400078e00ff */
[----:B------:R-:W-:Y:S01]  /*0340*/  IMAD.MOV.U32 R24, RZ, RZ, RZ ;  /* 0x000000ffff187224 */ /* 0x000fe200078e00ff */
[----:B------:R-:W5:Y:S01]  /*0350*/  @P2 LDG.E.EL R23, desc[UR6][R12.64] ;  /* 0x000000060c172981 */ /* 0x000f62000c2e1900 */
[----:B------:R-:W-:-:S03]  /*0360*/  IMAD.WIDE R14, R27, 0x4, R14 ;  /* 0x000000041b0e7825 */ /* 0x000fc600078e020e */
[----:B------:R-:W5:Y:S04]  /*0370*/  @P4 LDG.E.EL R21, desc[UR6][R4.64] ;  /* 0x0000000604154981 */ /* 0x000f68000c2e1900 */
[----:B------:R1:W5:Y:S01]  /*0380*/  @P1 LDG.E.EL R24, desc[UR6][R14.64] ;  /* 0x000000060e181981 */ /* 0x000362000c2e1900 */
[----:B------:R-:W1:Y:S01]  /*0390*/  S2R R25, SR_TID.X ;  /* 0x0000000000197919 */ /* 0x000e620000002100 */
[----:B------:R-:W1:Y:S01]  /*03a0*/  S2UR UR5, SR_CgaCtaId ;  /* 0x00000000000579c3 */ /* 0x000e620000008800 */
[----:B------:R-:W-:Y:S01]  /*03b0*/  UMOV UR4, 0x400 ;  /* 0x0000040000047882 */ /* 0x000fe20000000000 */
[----:B------:R-:W-:-:S06]  /*03c0*/  IMAD.SHL.U32 R19, R19, 0x4, RZ ;  /* 0x0000000413137824 */ /* 0x000fcc00078e00ff */
[----:B01----:R-:W0:Y:S01]  /*03d0*/  LDC.64 R14, c[0x0][0x218] ;  /* 0x00008600ff0e7b82 */ /* 0x003e220000000a00 */
[----:B------:R-:W-:Y:S01]  /*03e0*/  UPRMT UR4, UR5, 0x654, UR4 ;  /* 0x0000065405047896 */ /* 0x000fe20008000004 */
[C---:B------:R-:W-:Y:S01]  /*03f0*/  LOP3.LUT R6, R25.reuse, 0x7f, RZ, 0xc0, !PT ;  /* 0x0000007f19067812 */ /* 0x040fe200078ec0ff */
[----:B------:R-:W-:-:S04]  /*0400*/  IMAD.SHL.U32 R7, R25, 0x4, RZ ;  /* 0x0000000419077824 */ /* 0x000fc800078e00ff */
[----:B------:R-:W-:Y:S02]  /*0410*/  LEA R25, R6, UR4, 0x2 ;  /* 0x0000000406197c11 */ /* 0x000fe4000f8e10ff */
[----:B------:R-:W-:-:S04]  /*0420*/  LOP3.LUT R7, R7, 0x1fc, RZ, 0xc0, !PT ;  /* 0x000001fc07077812 */ /* 0x000fc800078ec0ff */
[----:B------:R-:W-:Y:S02]  /*0430*/  LEA R26, R7, UR4, 0x2 ;  /* 0x00000004071a7c11 */ /* 0x000fe4000f8e10ff */
[----:B------:R-:W-:Y:S01]  /*0440*/  LOP3.LUT R19, R19, 0x1fc, RZ, 0xc0, !PT ;  /* 0x000001fc13137812 */ /* 0x000fe200078ec0ff */
[----:B--2---:R1:W-:Y:S04]  /*0450*/  STS [R25], R16 ;  /* 0x0000001019007388 */ /* 0x0043e80000000800 */
[----:B---3--:R2:W-:Y:S04]  /*0460*/  STS [R25+0x200], R17 ;  /* 0x0002001119007388 */ /* 0x0085e80000000800 */
[----:B----4-:R3:W-:Y:S04]  /*0470*/  STS [R25+0x400], R18 ;  /* 0x0004001219007388 */ /* 0x0107e80000000800 */
[----:B-----5:R-:W-:Y:S01]  /*0480*/  STS [R25+0x600], R20 ;  /* 0x0006001419007388 */ /* 0x020fe20000000800 */
[----:B------:R-:W-:Y:S06]  /*0490*/  BAR.SYNC.DEFER_BLOCKING 0x0 ;  /* 0x0000000000007b1d */ /* 0x000fec0000010000 */
[----:B------:R-:W4:Y:S02]  /*04a0*/  LDS.128 R8, [R26] ;  /* 0x000000001a087984 */ /* 0x000f240000000c00 */
[----:B------:R-:W-:Y:S06]  /*04b0*/  BAR.SYNC.DEFER_BLOCKING 0x0 ;  /* 0x0000000000007b1d */ /* 0x000fec0000010000 */
[----:B------:R-:W-:Y:S04]  /*04c0*/  STS [R25], R21 ;  /* 0x0000001519007388 */ /* 0x000fe80000000800 */
[----:B------:R-:W-:Y:S04]  /*04d0*/  STS [R25+0x200], R22 ;  /* 0x0002001619007388 */ /* 0x000fe80000000800 */
[----:B------:R-:W-:Y:S04]  /*04e0*/  STS [R25+0x400], R23 ;  /* 0x0004001719007388 */ /* 0x000fe80000000800 */
[----:B------:R-:W-:Y:S01]  /*04f0*/  STS [R25+0x600], R24 ;  /* 0x0006001819007388 */ /* 0x000fe20000000800 */
[----:B------:R-:W-:Y:S01]  /*0500*/  BAR.SYNC.DEFER_BLOCKING 0x0 ;  /* 0x0000000000007b1d */ /* 0x000fe20000010000 */
[----:B-1----:R-:W-:-:S04]  /*0510*/  LOP3.LUT R16, R0, R19, RZ, 0xfc, !PT ;  /* 0x0000001300107212 */ /* 0x002fc800078efcff */
[----:B------:R-:W-:-:S04]  /*0520*/  SHF.R.S32.HI R13, RZ, 0x1f, R16 ;  /* 0x0000001fff0d7819 */ /* 0x000fc80000011410 */
[----:B--2---:R-:W-:Y:S02]  /*0530*/  LEA.HI R17, R13, R16, RZ, 0x8 ;  /* 0x000000100d117211 */ /* 0x004fe400078f40ff */
[----:B------:R-:W1:Y:S01]  /*0540*/  LDC.64 R12, c[0x0][0x220] ;  /* 0x00008800ff0c7b82 */ /* 0x000e620000000a00 */
[----:B------:R-:W2:Y:S01]  /*0550*/  LDS.128 R4, [R26] ;  /* 0x000000001a047984 */ /* 0x000ea20000000c00 */
[----:B---3--:R-:W-:Y:S02]  /*0560*/  SHF.R.S32.HI R18, RZ, 0x15, R3 ;  /* 0x00000015ff127819 */ /* 0x008fe40000011403 */
[----:B------:R-:W-:Y:S02]  /*0570*/  LOP3.LUT R3, R17, 0xffffff00, RZ, 0xc0, !PT ;  /* 0xffffff0011037812 */ /* 0x000fe400078ec0ff */
[----:B------:R-:W-:Y:S02]  /*0580*/  LOP3.LUT R0, R0, 0x200, R19, 0xfe, !PT ;  /* 0x0000020000007812 */ /* 0x000fe400078efe13 */
[----:B------:R-:W-:Y:S01]  /*0590*/  SGXT R19, R18, 0x1 ;  /* 0x000000011213781a */ /* 0x000fe20000000200 */
[----:B------:R-:W-:-:S03]  /*05a0*/  IMAD.IADD R3, R16, 0x1, -R3 ;  /* 0x0000000110037824 */ /* 0x000fc600078e0a03 */
[----:B------:R-:W-:Y:S01]  /*05b0*/  LEA.HI R19, R19, R0, RZ, 0x8 ;  /* 0x0000000013137211 */ /* 0x000fe200078f40ff */
[----:B------:R-:W-:Y:S01]  /*05c0*/  IMAD R2, R2, 0x100, R3 ;  /* 0x0000010002027824 */ /* 0x000fe200078e0203 */
[----:B------:R-:W-:Y:S02]  /*05d0*/  SHF.R.S32.HI R17, RZ, 0x8, R17 ;  /* 0x00000008ff117819 */ /* 0x000fe40000011411 */
[----:B------:R-:W-:Y:S02]  /*05e0*/  ISETP.LT.AND P1, PT, R16, 0x10000, !P0 ;  /* 0x000100001000780c */ /* 0x000fe40004721270 */
[----:B------:R-:W-:Y:S02]  /*05f0*/  SHF.R.S32.HI R19, RZ, 0x8, R19 ;  /* 0x00000008ff137819 */ /* 0x000fe40000011413 */
[----:B------:R-:W-:Y:S01]  /*0600*/  ISETP.LT.AND P0, PT, R0, 0x10000, !P0 ;  /* 0x000100000000780c */ /* 0x000fe20004701270 */
[--C-:B------:R-:W-:Y:S02]  /*0610*/  IMAD R17, R17, 0x900, R2.reuse ;  /* 0x0000090011117824 */ /* 0x100fe400078e0202 */
[----:B------:R-:W-:-:S02]  /*0620*/  IMAD R19, R19, 0x900, R2 ;  /* 0x0000090013137824 */ /* 0x000fc400078e0202 */
[----:B0-----:R-:W-:-:S04]  /*0630*/  IMAD.WIDE R2, R17, 0x4, R14 ;  /* 0x0000000411027825 */ /* 0x001fc800078e020e */
[----:B------:R-:W-:Y:S01]  /*0640*/  IMAD.WIDE R14, R19, 0x4, R14 ;  /* 0x00000004130e7825 */ /* 0x000fe200078e020e */
[----:B----4-:R0:W-:Y:S03]  /*0650*/  @P1 STG.E.128 desc[UR6][R2.64], R8 ;  /* 0x0000000802001986 */ /* 0x0101e6000c101d06 */
[----:B-1----:R-:W-:-:S04]  /*0660*/  IMAD.WIDE R16, R17, 0x4, R12 ;  /* 0x0000000411107825 */ /* 0x002fc800078e020c */
[----:B------:R-:W-:Y:S01]  /*0670*/  IMAD.WIDE R12, R19, 0x4, R12 ;  /* 0x00000004130c7825 */ /* 0x000fe200078e020c */
[----:B--2---:R0:W-:Y:S04]  /*0680*/  @P0 STG.E.128 desc[UR6][R14.64], R4 ;  /* 0x000000040e000986 */ /* 0x0041e8000c101d06 */
[----:B------:R0:W-:Y:S02]  /*0690*/  @P1 STG.E.128 desc[UR6][R16.64], R8 ;  /* 0x0000000810001986 */ /* 0x0001e4000c101d06 */
[----:B0-----:R-:W-:Y:S05]  /*06a0*/  @!P0 EXIT ;  /* 0x000000000000894d */ /* 0x001fea0003800000 */
[----:B------:R-:W-:Y:S01]  /*06b0*/  STG.E.128 desc[UR6][R12.64], R4 ;  /* 0x000000040c007986 */ /* 0x000fe2000c101d06 */
[----:B------:R-:W-:Y:S05]  /*06c0*/  EXIT ;  /* 0x000000000000794d */ /* 0x000fea0003800000 */
.L_x_0:
[----:B------:R-:W-:-:S00]  /*06d0*/  BRA `(.L_x_0) ;  /* 0xfffffffc00fc7947 */ /* 0x000fc0000383ffff */
[----:B------:R-:W-:-:S00]  /*06e0*/  NOP ;  /* 0x0000000000007918 */ /* 0x000fc00000000000 */
        /* <DEDUP_REMOVED lines=9> */
.L_x_1:


//--------------------- .nv.shared.triton_poi_fused_convolution_div_max_pool2d_with_indices_relu_sub_13 --------------------------
	.section	.nv.shared.triton_poi_fused_convolution_div_max_pool2d_with_indices_relu_sub_13,"aw",@nobits
	.sectionflags	@""
	.align	16
	.zero		1024


//--------------------- .nv.constant0.triton_poi_fused_convolution_div_max_pool2d_with_indices_relu_sub_13 --------------------------
	.section	.nv.constant0.triton_poi_fused_convolution_div_max_pool2d_with_indices_relu_sub_13,"a",@progbits
	.sectionflags	@""
	.align	4
.nv.constant0.triton_poi_fused_convolution_div_max_pool2d_with_indices_relu_sub_13:
	.zero		560
